	.headerflags	@"EF_CUDA_TEXMODE_UNIFIED EF_CUDA_64BIT_ADDRESS EF_CUDA_ACCELERATORS EF_CUDA_SM90 EF_CUDA_VIRTUAL_SM(EF_CUDA_SM90)"
	.elftype	@"ET_EXEC"


//--------------------- .nv.info                  --------------------------
	.section	.nv.info,"",@"SHT_CUDA_INFO"
	.align	4


	//----- nvinfo : EIATTR_REGCOUNT
	.align		4
        /*0000*/ 	.byte	0x04, 0x2f
        /*0002*/ 	.short	(.L_1 - .L_0)
	.align		4
.L_0:
        /*0004*/ 	.word	index@(triton_poi_fused_add_clamp_7)
        /*0008*/ 	.word	0x00000008


	//----- nvinfo : EIATTR_MIN_STACK_SIZE
	.align		4
.L_1:
        /*000c*/ 	.byte	0x04, 0x12
        /*000e*/ 	.short	(.L_3 - .L_2)
	.align		4
.L_2:
        /*0010*/ 	.word	index@(triton_poi_fused_add_clamp_7)
        /*0014*/ 	.word	0x00000000


	//----- nvinfo : EIATTR_FRAME_SIZE
	.align		4
.L_3:
        /*0018*/ 	.byte	0x04, 0x11
        /*001a*/ 	.short	(.L_5 - .L_4)
	.align		4
.L_4:
        /*001c*/ 	.word	index@(triton_poi_fused_add_clamp_7)
        /*0020*/ 	.word	0x00000000


	//----- nvinfo : EIATTR_MIN_STACK_SIZE
	.align		4
.L_5:
        /*0024*/ 	.byte	0x04, 0x12
        /*0026*/ 	.short	(.L_7 - .L_6)
	.align		4
.L_6:
        /*0028*/ 	.word	index@(triton_poi_fused_add_clamp_7)
        /*002c*/ 	.word	0x00000000
.L_7:


//--------------------- .nv.info.triton_poi_fused_add_clamp_7 --------------------------
	.section	.nv.info.triton_poi_fused_add_clamp_7,"",@"SHT_CUDA_INFO"
	.sectionflags	@""
	.align	4


	//----- nvinfo : EIATTR_CUDA_API_VERSION
	.align		4
        /*0000*/ 	.byte	0x04, 0x37
        /*0002*/ 	.short	(.L_9 - .L_8)
.L_8:
        /*0004*/ 	.word	0x0000007c


	//----- nvinfo : EIATTR_KPARAM_INFO
	.align		4
.L_9:
        /*0008*/ 	.byte	0x04, 0x17
        /*000a*/ 	.short	(.L_11 - .L_10)
.L_10:
        /*000c*/ 	.word	0x00000000
        /*0010*/ 	.short	0x0001
        /*0012*/ 	.short	0x0008
        /*0014*/ 	.byte	0x00, 0xf0, 0x11, 0x00


	//----- nvinfo : EIATTR_KPARAM_INFO
	.align		4
.L_11:
        /*0018*/ 	.byte	0x04, 0x17
        /*001a*/ 	.short	(.L_13 - .L_12)
.L_12:
        /*001c*/ 	.word	0x00000000
        /*0020*/ 	.short	0x0000
        /*0022*/ 	.short	0x0000
        /*0024*/ 	.byte	0x00, 0xf4, 0x21, 0x00


	//----- nvinfo : EIATTR_SPARSE_MMA_MASK
	.align		4
.L_13:
        /*0028*/ 	.byte	0x03, 0x50
        /*002a*/ 	.short	0x0000


	//----- nvinfo : EIATTR_MAXREG_COUNT
	.align		4
        /*002c*/ 	.byte	0x03, 0x1b
        /*002e*/ 	.short	0x00ff


	//----- nvinfo : EIATTR_EXIT_INSTR_OFFSETS
	.align		4
        /*0030*/ 	.byte	0x04, 0x1c
        /*0032*/ 	.short	(.L_15 - .L_14)


	//   ....[0]....
.L_14:
        /*0034*/ 	.word	0x00000120


	//   ....[1]....
        /*0038*/ 	.word	0x00000150


	//----- nvinfo : EIATTR_REQNTID
	.align		4
.L_15:
        /*003c*/ 	.byte	0x04, 0x10
        /*003e*/ 	.short	(.L_17 - .L_16)
.L_16:
        /*0040*/ 	.word	0x00000020
        /*0044*/ 	.word	0x00000001
        /*0048*/ 	.word	0x00000001


	//----- nvinfo : EIATTR_CBANK_PARAM_SIZE
	.align		4
.L_17:
        /*004c*/ 	.byte	0x03, 0x19
        /*004e*/ 	.short	0x000c


	//----- nvinfo : EIATTR_PARAM_CBANK
	.align		4
        /*0050*/ 	.byte	0x04, 0x0a
        /*0052*/ 	.short	(.L_19 - .L_18)
	.align		4
.L_18:
        /*0054*/ 	.word	index@(.nv.constant0.triton_poi_fused_add_clamp_7)
        /*0058*/ 	.short	0x0210
        /*005a*/ 	.short	0x000c


	//----- nvinfo : EIATTR_SW_WAR
	.align		4
.L_19:
        /*005c*/ 	.byte	0x04, 0x36
        /*005e*/ 	.short	(.L_21 - .L_20)
.L_20:
        /*0060*/ 	.word	0x00000008
.L_21:


//--------------------- .nv.callgraph             --------------------------
	.section	.nv.callgraph,"",@"SHT_CUDA_CALLGRAPH"
	.align	4
	.sectionentsize	8
	.align		4
        /*0000*/ 	.word	0x00000000
	.align		4
        /*0004*/ 	.word	0xffffffff
	.align		4
        /*0008*/ 	.word	0x00000000
	.align		4
        /*000c*/ 	.word	0xfffffffe
	.align		4
        /*0010*/ 	.word	0x00000000
	.align		4
        /*0014*/ 	.word	0xfffffffd
	.align		4
        /*0018*/ 	.word	0x00000000
	.align		4
        /*001c*/ 	.word	0xfffffffc


//--------------------- .text.triton_poi_fused_add_clamp_7 --------------------------
	.section	.text.triton_poi_fused_add_clamp_7,"ax",@progbits
	.align	128
        .global         triton_poi_fused_add_clamp_7
        .type           triton_poi_fused_add_clamp_7,@function
        .size           triton_poi_fused_add_clamp_7,(.L_x_1 - triton_poi_fused_add_clamp_7)
        .other          triton_poi_fused_add_clamp_7,@"STO_CUDA_ENTRY STV_DEFAULT"
triton_poi_fused_add_clamp_7:
.text.triton_poi_fused_add_clamp_7:
[----:B------:R-:W0:Y:S02]  /*0000*/  LDC R1, c[0x0][0x28] ;  /* 0x00000a00ff017b82 */ /* 0x000e240000000800 */
[----:B------:R-:W1:Y:S01]  /*0010*/  S2R R2, SR_TID.X ;  /* 0x0000000000027919 */ /* 0x000e620000002100 */
[----:B------:R-:W-:Y:S01]  /*0020*/  IMAD.MOV.U32 R5, RZ, RZ, 0x3f000000 ;  /* 0x3f000000ff057424 */ /* 0x000fe200078e00ff */
[----:B------:R-:W2:Y:S01]  /*0030*/  S2R R3, SR_CTAID.X ;  /* 0x0000000000037919 */ /* 0x000ea20000002500 */
[C---:B-1----:R-:W-:Y:S02]  /*0040*/  LOP3.LUT R0, R2.reuse, 0xf, RZ, 0xc0, !PT ;  /* 0x0000000f02007812 */ /* 0x042fe400078ec0ff */
[----:B------:R-:W-:-:S03]  /*0050*/  LOP3.LUT P0, RZ, R2, 0x10, RZ, 0xc0, !PT ;  /* 0x0000001002ff7812 */ /* 0x000fc6000780c0ff */
[----:B--2---:R-:W-:-:S05]  /*0060*/  IMAD R3, R3, 0x10, R0 ;  /* 0x0000001003037824 */ /* 0x004fca00078e0200 */
[----:B------:R-:W-:Y:S02]  /*0070*/  I2FP.F32.S32 R0, R3 ;  /* 0x0000000300007245 */ /* 0x000fe40000201400 */
[----:B------:R-:W-:-:S03]  /*0080*/  ISETP.LT.AND P0, PT, R3, 0x10, !P0 ;  /* 0x000000100300780c */ /* 0x000fc60004701270 */
[----:B------:R-:W-:-:S04]  /*0090*/  FADD R0, R0, 0.5 ;  /* 0x3f00000000007421 */ /* 0x000fc80000000000 */
[----:B------:R-:W-:Y:S02]  /*00a0*/  FFMA R0, R0, R5, -0.5 ;  /* 0xbf00000000007423 */ /* 0x000fe40000000005 */
[----:B------:R-:W1:Y:S03]  /*00b0*/  LDC.64 R4, c[0x0][0x210] ;  /* 0x00008400ff047b82 */ /* 0x000e660000000a00 */
[----:B------:R-:W-:-:S06]  /*00c0*/  FMNMX R0, RZ, R0, !PT ;  /* 0x00000000ff007209 */ /* 0x000fcc0007800000 */
[----:B------:R-:W2:Y:S02]  /*00d0*/  F2I.TRUNC.NTZ R0, R0 ;  /* 0x0000000000007305 */ /* 0x000ea4000020f100 */
[----:B--2---:R-:W-:Y:S01]  /*00e0*/  VIMNMX R2, R0, 0x6, PT ;  /* 0x0000000600027848 */ /* 0x004fe20003fe0100 */
[----:B-1----:R-:W-:-:S04]  /*00f0*/  IMAD.WIDE R4, R3, 0x8, R4 ;  /* 0x0000000803047825 */ /* 0x002fc800078e0204 */
[----:B------:R-:W-:-:S05]  /*0100*/  VIADD R2, R2, 0x1 ;  /* 0x0000000102027836 */ /* 0x000fca0000000000 */
[----:B------:R-:W-:Y:S01]  /*0110*/  SHF.R.S32.HI R3, RZ, 0x1f, R2 ;  /* 0x0000001fff037819 */ /* 0x000fe20000011402 */
[----:B------:R-:W-:Y:S06]  /*0120*/  @!P0 EXIT ;  /* 0x000000000000894d */ /* 0x000fec0003800000 */
[----:B------:R-:W-:Y:S02]  /*0130*/  ULDC.64 UR4, c[0x0][0x208] ;  /* 0x0000820000047ab9 */ /* 0x000fe40000000a00 */
[----:B------:R-:W-:Y:S01]  /*0140*/  STG.E.64 desc[UR4][R4.64], R2 ;  /* 0x0000000204007986 */ /* 0x000fe2000c101b04 */
[----:B------:R-:W-:Y:S05]  /*0150*/  EXIT ;  /* 0x000000000000794d */ /* 0x000fea0003800000 */
.L_x_0:
[----:B------:R-:W-:-:S00]  /*0160*/  BRA `(.L_x_0) ;  /* 0xfffffffc00fc7947 */ /* 0x000fc0000383ffff */
[----:B------:R-:W-:-:S00]  /*0170*/  NOP ;  /* 0x0000000000007918 */ /* 0x000fc00000000000 */
        /* <DEDUP_REMOVED lines=8> */
.L_x_1:


//--------------------- .nv.constant0.triton_poi_fused_add_clamp_7 --------------------------
	.section	.nv.constant0.triton_poi_fused_add_clamp_7,"a",@progbits
	.sectionflags	@""
	.align	4
.nv.constant0.triton_poi_fused_add_clamp_7:
	.zero		540
